//
// Generated by NVIDIA NVVM Compiler
//
// Compiler Build ID: CL-36424714
// Cuda compilation tools, release 13.0, V13.0.88
// Based on NVVM 20.0.0
//

.version 9.0
.target sm_100
.address_size 64

	// .globl	_Z13convolution2DPiS_S_ii

.visible .entry _Z13convolution2DPiS_S_ii(
	.param .u64 .ptr .align 1 _Z13convolution2DPiS_S_ii_param_0,
	.param .u64 .ptr .align 1 _Z13convolution2DPiS_S_ii_param_1,
	.param .u64 .ptr .align 1 _Z13convolution2DPiS_S_ii_param_2,
	.param .u32 _Z13convolution2DPiS_S_ii_param_3,
	.param .u32 _Z13convolution2DPiS_S_ii_param_4
)
{
	.reg .pred 	%p<37>;
	.reg .b32 	%r<66>;
	.reg .b64 	%rd<15>;

	ld.param.u64 	%rd7, [_Z13convolution2DPiS_S_ii_param_0];
	ld.param.u64 	%rd8, [_Z13convolution2DPiS_S_ii_param_1];
	ld.param.u64 	%rd6, [_Z13convolution2DPiS_S_ii_param_2];
	ld.param.u32 	%r25, [_Z13convolution2DPiS_S_ii_param_3];
	ld.param.u32 	%r26, [_Z13convolution2DPiS_S_ii_param_4];
	cvta.to.global.u64 	%rd1, %rd8;
	cvta.to.global.u64 	%rd2, %rd7;
	mov.u32 	%r28, %ctaid.x;
	mov.u32 	%r29, %ntid.x;
	mov.u32 	%r30, %tid.x;
	mad.lo.s32 	%r1, %r28, %r29, %r30;
	mov.u32 	%r31, %ctaid.y;
	mov.u32 	%r32, %ntid.y;
	mov.u32 	%r33, %tid.y;
	mad.lo.s32 	%r2, %r31, %r32, %r33;
	add.s32 	%r3, %r1, -1;
	add.s32 	%r34, %r2, -1;
	setp.ne.s32 	%p5, %r2, 0;
	setp.le.s32 	%p6, %r2, %r26;
	and.pred  	%p1, %p5, %p6;
	setp.gt.s32 	%p7, %r3, -1;
	setp.lt.s32 	%p8, %r3, %r25;
	and.pred  	%p2, %p7, %p8;
	and.pred  	%p9, %p1, %p2;
	mad.lo.s32 	%r35, %r34, %r25, %r3;
	mul.wide.s32 	%rd9, %r35, 4;
	add.s64 	%rd3, %rd2, %rd9;
	mov.b32 	%r58, 0;
	not.pred 	%p10, %p9;
	@%p10 bra 	$L__BB0_2;
	ld.global.u32 	%r36, [%rd3];
	ld.global.u32 	%r37, [%rd1];
	mul.lo.s32 	%r58, %r37, %r36;
$L__BB0_2:
	setp.gt.s32 	%p11, %r1, -1;
	setp.lt.s32 	%p12, %r1, %r25;
	and.pred  	%p3, %p11, %p12;
	and.pred  	%p13, %p1, %p3;
	not.pred 	%p14, %p13;
	@%p14 bra 	$L__BB0_4;
	ld.global.u32 	%r38, [%rd3+4];
	ld.global.u32 	%r39, [%rd1+4];
	mad.lo.s32 	%r58, %r39, %r38, %r58;
$L__BB0_4:
	add.s32 	%r40, %r1, 1;
	setp.gt.s32 	%p15, %r40, -1;
	setp.lt.s32 	%p16, %r40, %r25;
	and.pred  	%p4, %p15, %p16;
	and.pred  	%p17, %p1, %p4;
	not.pred 	%p18, %p17;
	@%p18 bra 	$L__BB0_6;
	ld.global.u32 	%r41, [%rd3+8];
	ld.global.u32 	%r42, [%rd1+8];
	mad.lo.s32 	%r58, %r42, %r41, %r58;
$L__BB0_6:
	setp.ge.s32 	%p19, %r2, %r26;
	mul.lo.s32 	%r10, %r2, %r25;
	not.pred 	%p20, %p2;
	add.s32 	%r11, %r3, %r10;
	mul.wide.s32 	%rd10, %r11, 4;
	add.s64 	%rd4, %rd2, %rd10;
	or.pred  	%p21, %p19, %p20;
	@%p21 bra 	$L__BB0_8;
	ld.global.u32 	%r43, [%rd4];
	ld.global.u32 	%r44, [%rd1+12];
	mad.lo.s32 	%r58, %r44, %r43, %r58;
$L__BB0_8:
	setp.ge.s32 	%p22, %r2, %r26;
	not.pred 	%p23, %p3;
	or.pred  	%p24, %p22, %p23;
	@%p24 bra 	$L__BB0_10;
	ld.global.u32 	%r45, [%rd4+4];
	ld.global.u32 	%r46, [%rd1+16];
	mad.lo.s32 	%r58, %r46, %r45, %r58;
$L__BB0_10:
	setp.ge.s32 	%p25, %r2, %r26;
	not.pred 	%p26, %p4;
	or.pred  	%p27, %p25, %p26;
	@%p27 bra 	$L__BB0_12;
	ld.global.u32 	%r47, [%rd4+8];
	ld.global.u32 	%r48, [%rd1+20];
	mad.lo.s32 	%r58, %r48, %r47, %r58;
$L__BB0_12:
	add.s32 	%r18, %r2, 1;
	setp.ge.s32 	%p28, %r18, %r26;
	add.s32 	%r49, %r11, %r25;
	mul.wide.s32 	%rd11, %r49, 4;
	add.s64 	%rd5, %rd2, %rd11;
	or.pred  	%p30, %p28, %p20;
	@%p30 bra 	$L__BB0_14;
	ld.global.u32 	%r50, [%rd5];
	ld.global.u32 	%r51, [%rd1+24];
	mad.lo.s32 	%r58, %r51, %r50, %r58;
$L__BB0_14:
	setp.ge.s32 	%p31, %r18, %r26;
	or.pred  	%p33, %p31, %p23;
	@%p33 bra 	$L__BB0_16;
	ld.global.u32 	%r52, [%rd5+4];
	ld.global.u32 	%r53, [%rd1+28];
	mad.lo.s32 	%r58, %r53, %r52, %r58;
$L__BB0_16:
	setp.ge.s32 	%p34, %r18, %r26;
	or.pred  	%p36, %p34, %p26;
	@%p36 bra 	$L__BB0_18;
	ld.global.u32 	%r54, [%rd5+8];
	ld.global.u32 	%r55, [%rd1+32];
	mad.lo.s32 	%r58, %r55, %r54, %r58;
$L__BB0_18:
	cvta.to.global.u64 	%rd12, %rd6;
	add.s32 	%r56, %r10, %r1;
	mul.wide.s32 	%rd13, %r56, 4;
	add.s64 	%rd14, %rd12, %rd13;
	st.global.u32 	[%rd14], %r58;
	ret;

}


// ===== COMPILED SASS (sm_100) =====

	.target	sm_100

	.elftype	@"ET_EXEC"


//--------------------- .note.nv.tkinfo           --------------------------
	.section	.note.nv.tkinfo,"",@"SHT_NOTE"
	.sectionflags	@"SHF_NOTE_NV_TKINFO"
	.tkinfo
        /*0018*/ 	.word	0x00000002
        /*0030*/ 	.string	""
        /*0030*/ 	.string	"ptxas"
        /*0030*/ 	.string	"Cuda compilation tools, release 13.0, V13.0.88"
        /*0030*/ 	.string	"Build cuda_13.0.r13.0/compiler.36424714_0"
        /*0030*/ 	.string	"-arch sm_100 -m 64 "



//--------------------- .note.nv.cuinfo           --------------------------
	.section	.note.nv.cuinfo,"",@"SHT_NOTE"
	.sectionflags	@"SHF_NOTE_NV_CUINFO"
        /*0018*/ 	.short	0x0002
        /*001a*/ 	.short	0x0064
        /*001c*/ 	.short	0x0082
	.zero		2


//--------------------- .nv.info                  --------------------------
	.section	.nv.info,"",@"SHT_CUDA_INFO"
	.align	4


	//----- nvinfo : EIATTR_REGCOUNT
	.align		4
        /*0000*/ 	.byte	0x04, 0x2f
        /*0002*/ 	.short	(.L_1 - .L_0)
	.align		4
.L_0:
        /*0004*/ 	.word	index@(_Z13convolution2DPiS_S_ii)
        /*0008*/ 	.word	0x00000020


	//----- nvinfo : EIATTR_FRAME_SIZE
	.align		4
.L_1:
        /*000c*/ 	.byte	0x04, 0x11
        /*000e*/ 	.short	(.L_3 - .L_2)
	.align		4
.L_2:
        /*0010*/ 	.word	index@(_Z13convolution2DPiS_S_ii)
        /*0014*/ 	.word	0x00000000


	//----- nvinfo : EIATTR_MIN_STACK_SIZE
	.align		4
.L_3:
        /*0018*/ 	.byte	0x04, 0x12
        /*001a*/ 	.short	(.L_5 - .L_4)
	.align		4
.L_4:
        /*001c*/ 	.word	index@(_Z13convolution2DPiS_S_ii)
        /*0020*/ 	.word	0x00000000
.L_5:


//--------------------- .nv.compat                --------------------------
	.section	.nv.compat,"",@"SHT_CUDA_COMPAT_INFO"
	.align	4
        /*0000*/ 	.byte	0x02, 0x09, 0x00, 0x00, 0x02, 0x02, 0x01, 0x00, 0x02, 0x05, 0x05, 0x00, 0x03, 0x07, 0x01, 0x01
        /*0010*/ 	.byte	0x02, 0x03, 0x00, 0x00, 0x02, 0x06, 0x01, 0x00, 0x04, 0x0b, 0x08, 0x00, 0x09, 0x00, 0x00, 0x00
        /*0020*/ 	.byte	0x00, 0x00, 0x00, 0x00


//--------------------- .nv.info._Z13convolution2DPiS_S_ii --------------------------
	.section	.nv.info._Z13convolution2DPiS_S_ii,"",@"SHT_CUDA_INFO"
	.sectionflags	@""
	.align	4


	//----- nvinfo : EIATTR_CUDA_API_VERSION
	.align		4
        /*0000*/ 	.byte	0x04, 0x37
        /*0002*/ 	.short	(.L_7 - .L_6)
.L_6:
        /*0004*/ 	.word	0x00000082


	//----- nvinfo : EIATTR_KPARAM_INFO
	.align		4
.L_7:
        /*0008*/ 	.byte	0x04, 0x17
        /*000a*/ 	.short	(.L_9 - .L_8)
.L_8:
        /*000c*/ 	.word	0x00000000
        /*0010*/ 	.short	0x0004
        /*0012*/ 	.short	0x001c
        /*0014*/ 	.byte	0x00, 0xf0, 0x11, 0x00


	//----- nvinfo : EIATTR_KPARAM_INFO
	.align		4
.L_9:
        /*0018*/ 	.byte	0x04, 0x17
        /*001a*/ 	.short	(.L_11 - .L_10)
.L_10:
        /*001c*/ 	.word	0x00000000
        /*0020*/ 	.short	0x0003
        /*0022*/ 	.short	0x0018
        /*0024*/ 	.byte	0x00, 0xf0, 0x11, 0x00


	//----- nvinfo : EIATTR_KPARAM_INFO
	.align		4
.L_11:
        /*0028*/ 	.byte	0x04, 0x17
        /*002a*/ 	.short	(.L_13 - .L_12)
.L_12:
        /*002c*/ 	.word	0x00000000
        /*0030*/ 	.short	0x0002
        /*0032*/ 	.short	0x0010
        /*0034*/ 	.byte	0x00, 0xf5, 0x21, 0x00


	//----- nvinfo : EIATTR_KPARAM_INFO
	.align		4
.L_13:
        /*0038*/ 	.byte	0x04, 0x17
        /*003a*/ 	.short	(.L_15 - .L_14)
.L_14:
        /*003c*/ 	.word	0x00000000
        /*0040*/ 	.short	0x0001
        /*0042*/ 	.short	0x0008
        /*0044*/ 	.byte	0x00, 0xf5, 0x21, 0x00


	//----- nvinfo : EIATTR_KPARAM_INFO
	.align		4
.L_15:
        /*0048*/ 	.byte	0x04, 0x17
        /*004a*/ 	.short	(.L_17 - .L_16)
.L_16:
        /*004c*/ 	.word	0x00000000
        /*0050*/ 	.short	0x0000
        /*0052*/ 	.short	0x0000
        /*0054*/ 	.byte	0x00, 0xf5, 0x21, 0x00


	//----- nvinfo : EIATTR_SPARSE_MMA_MASK
	.align		4
.L_17:
        /*0058*/ 	.byte	0x03, 0x50
        /*005a*/ 	.short	0x0000


	//----- nvinfo : EIATTR_MAXREG_COUNT
	.align		4
        /*005c*/ 	.byte	0x03, 0x1b
        /*005e*/ 	.short	0x00ff


	//----- nvinfo : EIATTR_MERCURY_ISA_VERSION
	.align		4
        /*0060*/ 	.byte	0x03, 0x5f
        /*0062*/ 	.short	0x0101


	//----- nvinfo : EIATTR_VRC_CTA_INIT_COUNT
	.align		4
        /*0064*/ 	.byte	0x02, 0x4a
	.zero		1
	.zero		1


	//----- nvinfo : EIATTR_EXIT_INSTR_OFFSETS
	.align		4
        /*0068*/ 	.byte	0x04, 0x1c
        /*006a*/ 	.short	(.L_19 - .L_18)


	//   ....[0]....
.L_18:
        /*006c*/ 	.word	0x00000500


	//----- nvinfo : EIATTR_CBANK_PARAM_SIZE
	.align		4
.L_19:
        /*0070*/ 	.byte	0x03, 0x19
        /*0072*/ 	.short	0x0020


	//----- nvinfo : EIATTR_PARAM_CBANK
	.align		4
        /*0074*/ 	.byte	0x04, 0x0a
        /*0076*/ 	.short	(.L_21 - .L_20)
	.align		4
.L_20:
        /*0078*/ 	.word	index@(.nv.constant0._Z13convolution2DPiS_S_ii)
        /*007c*/ 	.short	0x0380
        /*007e*/ 	.short	0x0020


	//----- nvinfo : EIATTR_SW_WAR
	.align		4
.L_21:
        /*0080*/ 	.byte	0x04, 0x36
        /*0082*/ 	.short	(.L_23 - .L_22)
.L_22:
        /*0084*/ 	.word	0x00000008
.L_23:


//--------------------- .nv.callgraph             --------------------------
	.section	.nv.callgraph,"",@"SHT_CUDA_CALLGRAPH"
	.align	4
	.sectionentsize	8
	.align		4
        /*0000*/ 	.word	0x00000000
	.align		4
        /*0004*/ 	.word	0xffffffff
	.align		4
        /*0008*/ 	.word	0x00000000
	.align		4
        /*000c*/ 	.word	0xfffffffe
	.align		4
        /*0010*/ 	.word	0x00000000
	.align		4
        /*0014*/ 	.word	0xfffffffd
	.align		4
        /*0018*/ 	.word	0x00000000
	.align		4
        /*001c*/ 	.word	0xfffffffc


//--------------------- .text._Z13convolution2DPiS_S_ii --------------------------
	.section	.text._Z13convolution2DPiS_S_ii,"ax",@progbits
	.align	128
        .global         _Z13convolution2DPiS_S_ii
        .type           _Z13convolution2DPiS_S_ii,@function
        .size           _Z13convolution2DPiS_S_ii,(.L_x_1 - _Z13convolution2DPiS_S_ii)
        .other          _Z13convolution2DPiS_S_ii,@"STO_CUDA_ENTRY STV_DEFAULT"
_Z13convolution2DPiS_S_ii:
.text._Z13convolution2DPiS_S_ii:
[----:B------:R-:W-:Y:S01]  /*0000*/  LDC R1, c[0x0][0x37c] ;  /* 0x0000df00ff017b82 */ /* 0x000fe20000000800 */
[----:B------:R-:W0:Y:S07]  /*0010*/  S2R R0, SR_TID.X ;  /* 0x0000000000007919 */ /* 0x000e2e0000002100 */
[----:B------:R-:W0:Y:S01]  /*0020*/  S2UR UR4, SR_CTAID.X ;  /* 0x00000000000479c3 */ /* 0x000e220000002500 */
[----:B------:R-:W1:Y:S01]  /*0030*/  LDCU.64 UR6, c[0x0][0x398] ;  /* 0x00007300ff0677ac */ /* 0x000e620008000a00 */
[----:B------:R-:W2:Y:S06]  /*0040*/  S2R R3, SR_TID.Y ;  /* 0x0000000000037919 */ /* 0x000eac0000002200 */
[----:B------:R-:W0:Y:S08]  /*0050*/  LDC R19, c[0x0][0x360] ;  /* 0x0000d800ff137b82 */ /* 0x000e300000000800 */
[----:B------:R-:W2:Y:S08]  /*0060*/  S2UR UR5, SR_CTAID.Y ;  /* 0x00000000000579c3 */ /* 0x000eb00000002600 */
[----:B------:R-:W2:Y:S01]  /*0070*/  LDC R18, c[0x0][0x364] ;  /* 0x0000d900ff127b82 */ /* 0x000ea20000000800 */
[----:B0-----:R-:W-:-:S07]  /*0080*/  IMAD R19, R19, UR4, R0 ;  /* 0x0000000413137c24 */ /* 0x001fce000f8e0200 */
[----:B------:R-:W0:Y:S01]  /*0090*/  LDC.64 R12, c[0x0][0x380] ;  /* 0x0000e000ff0c7b82 */ /* 0x000e220000000a00 */
[----:B-1----:R-:W-:-:S04]  /*00a0*/  ISETP.GE.AND P0, PT, R19, UR6, PT ;  /* 0x0000000613007c0c */ /* 0x002fc8000bf06270 */
[C---:B------:R-:W-:Y:S01]  /*00b0*/  ISETP.GT.AND P0, PT, R19.reuse, -0x1, !P0 ;  /* 0xffffffff1300780c */ /* 0x040fe20004704270 */
[----:B--2---:R-:W-:Y:S01]  /*00c0*/  IMAD R18, R18, UR5, R3 ;  /* 0x0000000512127c24 */ /* 0x004fe2000f8e0203 */
[----:B------:R-:W-:Y:S01]  /*00d0*/  IADD3 R3, PT, PT, R19, -0x1, RZ ;  /* 0xffffffff13037810 */ /* 0x000fe20007ffe0ff */
[----:B------:R-:W1:Y:S03]  /*00e0*/  LDCU.64 UR4, c[0x0][0x358] ;  /* 0x00006b00ff0477ac */ /* 0x000e660008000a00 */
[C---:B------:R-:W-:Y:S02]  /*00f0*/  ISETP.GT.AND P2, PT, R18.reuse, UR7, PT ;  /* 0x0000000712007c0c */ /* 0x040fe4000bf44270 */
[----:B------:R-:W-:Y:S02]  /*0100*/  ISETP.GE.AND P3, PT, R3, UR6, PT ;  /* 0x0000000603007c0c */ /* 0x000fe4000bf66270 */
[----:B------:R-:W-:-:S02]  /*0110*/  ISETP.NE.AND P2, PT, R18, RZ, !P2 ;  /* 0x000000ff1200720c */ /* 0x000fc40005745270 */
[----:B------:R-:W-:Y:S02]  /*0120*/  ISETP.GT.AND P3, PT, R3, -0x1, !P3 ;  /* 0xffffffff0300780c */ /* 0x000fe40005f64270 */
[----:B------:R-:W-:Y:S02]  /*0130*/  PLOP3.LUT P6, PT, P2, P0, PT, 0x80, 0x8 ;  /* 0x000000000008781c */ /* 0x000fe400017c1070 */
[----:B------:R-:W-:Y:S02]  /*0140*/  PLOP3.LUT P5, PT, P2, P3, PT, 0x80, 0x8 ;  /* 0x000000000008781c */ /* 0x000fe400017a7070 */
[----:B------:R-:W-:-:S05]  /*0150*/  IADD3 R0, PT, PT, R18, -0x1, RZ ;  /* 0xffffffff12007810 */ /* 0x000fca0007ffe0ff */
[----:B------:R-:W-:-:S04]  /*0160*/  IMAD R21, R0, UR6, R3 ;  /* 0x0000000600157c24 */ /* 0x000fc8000f8e0203 */
[----:B------:R-:W2:Y:S01]  /*0170*/  @P6 LDC.64 R6, c[0x0][0x388] ;  /* 0x0000e200ff066b82 */ /* 0x000ea20000000a00 */
[----:B0-----:R-:W-:-:S05]  /*0180*/  IMAD.WIDE R20, R21, 0x4, R12 ;  /* 0x0000000415147825 */ /* 0x001fca00078e020c */
[----:B-1----:R-:W3:Y:S02]  /*0190*/  @P5 LDG.E R2, desc[UR4][R20.64] ;  /* 0x0000000414025981 */ /* 0x002ee4000c1e1900 */
[----:B------:R-:W0:Y:S02]  /*01a0*/  @P5 LDC.64 R4, c[0x0][0x388] ;  /* 0x0000e200ff045b82 */ /* 0x000e240000000a00 */
[----:B------:R-:W4:Y:S04]  /*01b0*/  @P6 LDG.E R9, desc[UR4][R20.64+0x4] ;  /* 0x0000040414096981 */ /* 0x000f28000c1e1900 */
[----:B--2---:R-:W4:Y:S04]  /*01c0*/  @P6 LDG.E R6, desc[UR4][R6.64+0x4] ;  /* 0x0000040406066981 */ /* 0x004f28000c1e1900 */
[----:B0-----:R-:W3:Y:S01]  /*01d0*/  @P5 LDG.E R5, desc[UR4][R4.64] ;  /* 0x0000000404055981 */ /* 0x001ee2000c1e1900 */
[----:B------:R-:W-:-:S04]  /*01e0*/  IADD3 R0, PT, PT, R19, 0x1, RZ ;  /* 0x0000000113007810 */ /* 0x000fc80007ffe0ff */
[----:B------:R-:W-:-:S04]  /*01f0*/  ISETP.GE.AND P1, PT, R0, UR6, PT ;  /* 0x0000000600007c0c */ /* 0x000fc8000bf26270 */
[----:B------:R-:W-:-:S04]  /*0200*/  ISETP.GT.AND P1, PT, R0, -0x1, !P1 ;  /* 0xffffffff0000780c */ /* 0x000fc80004f24270 */
[----:B------:R-:W-:Y:S02]  /*0210*/  PLOP3.LUT P2, PT, P2, P1, PT, 0x80, 0x8 ;  /* 0x000000000008781c */ /* 0x000fe40001743070 */
[----:B------:R-:W-:Y:S01]  /*0220*/  ISETP.GE.OR P4, PT, R18, UR7, !P3 ;  /* 0x0000000712007c0c */ /* 0x000fe2000df86670 */
[----:B------:R-:W-:-:S10]  /*0230*/  IMAD.MOV.U32 R0, RZ, RZ, RZ ;  /* 0x000000ffff007224 */ /* 0x000fd400078e00ff */
[----:B------:R-:W0:Y:S01]  /*0240*/  @P2 LDC.64 R24, c[0x0][0x388] ;  /* 0x0000e200ff182b82 */ /* 0x000e220000000a00 */
[----:B------:R-:W-:Y:S01]  /*0250*/  IMAD R27, R18, UR6, R3 ;  /* 0x00000006121b7c24 */ /* 0x000fe2000f8e0203 */
[----:B------:R-:W2:Y:S06]  /*0260*/  @P2 LDG.E R21, desc[UR4][R20.64+0x8] ;  /* 0x0000080414152981 */ /* 0x000eac000c1e1900 */
[----:B------:R-:W1:Y:S01]  /*0270*/  @!P4 LDC.64 R16, c[0x0][0x388] ;  /* 0x0000e200ff10cb82 */ /* 0x000e620000000a00 */
[----:B------:R-:W-:-:S05]  /*0280*/  IMAD.WIDE R10, R27, 0x4, R12 ;  /* 0x000000041b0a7825 */ /* 0x000fca00078e020c */
[----:B------:R-:W5:Y:S01]  /*0290*/  @!P4 LDG.E R23, desc[UR4][R10.64] ;  /* 0x000000040a17c981 */ /* 0x000f62000c1e1900 */
[----:B------:R-:W-:-:S03]  /*02a0*/  VIADD R29, R27, UR6 ;  /* 0x000000061b1d7c36 */ /* 0x000fc60008000000 */
[----:B0-----:R0:W2:Y:S01]  /*02b0*/  @P2 LDG.E R22, desc[UR4][R24.64+0x8] ;  /* 0x0000080418162981 */ /* 0x0010a2000c1e1900 */
[----:B------:R-:W-:-:S03]  /*02c0*/  IMAD.WIDE R12, R29, 0x4, R12 ;  /* 0x000000041d0c7825 */ /* 0x000fc600078e020c */
[----:B-1----:R-:W5:Y:S01]  /*02d0*/  @!P4 LDG.E R17, desc[UR4][R16.64+0xc] ;  /* 0x00000c041011c981 */ /* 0x002f62000c1e1900 */
[----:B0-----:R-:W0:Y:S01]  /*02e0*/  LDC.64 R24, c[0x0][0x390] ;  /* 0x0000e400ff187b82 */ /* 0x001e220000000a00 */
[----:B---3--:R-:W-:Y:S01]  /*02f0*/  @P5 IMAD R0, R2, R5, RZ ;  /* 0x0000000502005224 */ /* 0x008fe200078e02ff */
[C---:B------:R-:W-:Y:S02]  /*0300*/  ISETP.GE.OR P5, PT, R18.reuse, UR7, !P0 ;  /* 0x0000000712007c0c */ /* 0x040fe4000c7a6670 */
[C---:B------:R-:W-:Y:S01]  /*0310*/  IADD3 R2, PT, PT, R18.reuse, 0x1, RZ ;  /* 0x0000000112027810 */ /* 0x040fe20007ffe0ff */
[----:B----4-:R-:W-:Y:S01]  /*0320*/  @P6 IMAD R0, R9, R6, R0 ;  /* 0x0000000609006224 */ /* 0x010fe200078e0200 */
[----:B------:R-:W-:Y:S02]  /*0330*/  ISETP.GE.OR P6, PT, R18, UR7, !P1 ;  /* 0x0000000712007c0c */ /* 0x000fe4000cfc6670 */
[C---:B------:R-:W-:Y:S02]  /*0340*/  ISETP.GE.OR P3, PT, R2.reuse, UR7, !P3 ;  /* 0x0000000702007c0c */ /* 0x040fe4000df66670 */
[----:B------:R-:W-:-:S02]  /*0350*/  ISETP.GE.OR P0, PT, R2, UR7, !P0 ;  /* 0x0000000702007c0c */ /* 0x000fc4000c706670 */
[----:B------:R-:W-:-:S03]  /*0360*/  ISETP.GE.OR P1, PT, R2, UR7, !P1 ;  /* 0x0000000702007c0c */ /* 0x000fc6000cf26670 */
[----:B------:R-:W1:Y:S01]  /*0370*/  @!P5 LDC.64 R14, c[0x0][0x388] ;  /* 0x0000e200ff0edb82 */ /* 0x000e620000000a00 */
[----:B------:R-:W3:Y:S04]  /*0380*/  @!P5 LDG.E R27, desc[UR4][R10.64+0x4] ;  /* 0x000004040a1bd981 */ /* 0x000ee8000c1e1900 */
[----:B------:R-:W4:Y:S03]  /*0390*/  @!P6 LDG.E R29, desc[UR4][R10.64+0x8] ;  /* 0x000008040a1de981 */ /* 0x000f26000c1e1900 */
[----:B------:R-:W0:Y:S01]  /*03a0*/  @!P6 LDC.64 R4, c[0x0][0x388] ;  /* 0x0000e200ff04eb82 */ /* 0x000e220000000a00 */
[----:B------:R-:W4:Y:S04]  /*03b0*/  @!P3 LDG.E R20, desc[UR4][R12.64] ;  /* 0x000000040c14b981 */ /* 0x000f28000c1e1900 */
[----:B------:R-:W4:Y:S03]  /*03c0*/  @!P0 LDG.E R16, desc[UR4][R12.64+0x4] ;  /* 0x000004040c108981 */ /* 0x000f26000c1e1900 */
[----:B------:R-:W2:Y:S01]  /*03d0*/  @!P3 LDC.64 R6, c[0x0][0x388] ;  /* 0x0000e200ff06bb82 */ /* 0x000ea20000000a00 */
[----:B------:R-:W4:Y:S07]  /*03e0*/  @!P1 LDG.E R26, desc[UR4][R12.64+0x8] ;  /* 0x000008040c1a9981 */ /* 0x000f2e000c1e1900 */
[----:B------:R-:W5:Y:S01]  /*03f0*/  @!P0 LDC.64 R2, c[0x0][0x388] ;  /* 0x0000e200ff028b82 */ /* 0x000f620000000a00 */
[----:B-1----:R-:W3:Y:S07]  /*0400*/  @!P5 LDG.E R14, desc[UR4][R14.64+0x10] ;  /* 0x000010040e0ed981 */ /* 0x002eee000c1e1900 */
[----:B------:R-:W1:Y:S01]  /*0410*/  @!P1 LDC.64 R8, c[0x0][0x388] ;  /* 0x0000e200ff089b82 */ /* 0x000e620000000a00 */
[----:B0-----:R-:W4:Y:S04]  /*0420*/  @!P6 LDG.E R4, desc[UR4][R4.64+0x14] ;  /* 0x000014040404e981 */ /* 0x001f28000c1e1900 */
[----:B--2---:R-:W2:Y:S04]  /*0430*/  @!P3 LDG.E R7, desc[UR4][R6.64+0x18] ;  /* 0x000018040607b981 */ /* 0x004ea8000c1e1900 */
[----:B-----5:R-:W5:Y:S04]  /*0440*/  @!P0 LDG.E R3, desc[UR4][R2.64+0x1c] ;  /* 0x00001c0402038981 */ /* 0x020f68000c1e1900 */
[----:B-1----:R-:W5:Y:S01]  /*0450*/  @!P1 LDG.E R9, desc[UR4][R8.64+0x20] ;  /* 0x0000200408099981 */ /* 0x002f62000c1e1900 */
[----:B------:R-:W-:-:S04]  /*0460*/  @P2 IMAD R0, R21, R22, R0 ;  /* 0x0000001615002224 */ /* 0x000fc800078e0200 */
[----:B------:R-:W-:Y:S02]  /*0470*/  @!P4 IMAD R0, R23, R17, R0 ;  /* 0x000000111700c224 */ /* 0x000fe400078e0200 */
[----:B------:R-:W-:-:S04]  /*0480*/  IMAD R19, R18, UR6, R19 ;  /* 0x0000000612137c24 */ /* 0x000fc8000f8e0213 */
[----:B------:R-:W-:-:S04]  /*0490*/  IMAD.WIDE R24, R19, 0x4, R24 ;  /* 0x0000000413187825 */ /* 0x000fc800078e0218 */
[----:B---3--:R-:W-:-:S04]  /*04a0*/  @!P5 IMAD R0, R27, R14, R0 ;  /* 0x0000000e1b00d224 */ /* 0x008fc800078e0200 */
[----:B----4-:R-:W-:-:S04]  /*04b0*/  @!P6 IMAD R0, R29, R4, R0 ;  /* 0x000000041d00e224 */ /* 0x010fc800078e0200 */
[----:B--2---:R-:W-:-:S04]  /*04c0*/  @!P3 IMAD R0, R20, R7, R0 ;  /* 0x000000071400b224 */ /* 0x004fc800078e0200 */
[----:B-----5:R-:W-:-:S04]  /*04d0*/  @!P0 IMAD R0, R16, R3, R0 ;  /* 0x0000000310008224 */ /* 0x020fc800078e0200 */
[----:B------:R-:W-:-:S05]  /*04e0*/  @!P1 IMAD R0, R26, R9, R0 ;  /* 0x000000091a009224 */ /* 0x000fca00078e0200 */
[----:B------:R-:W-:Y:S01]  /*04f0*/  STG.E desc[UR4][R24.64], R0 ;  /* 0x0000000018007986 */ /* 0x000fe2000c101904 */
[----:B------:R-:W-:Y:S05]  /*0500*/  EXIT ;  /* 0x000000000000794d */ /* 0x000fea0003800000 */
.L_x_0:
[----:B------:R-:W-:-:S00]  /*0510*/  BRA `(.L_x_0) ;  /* 0xfffffffc00fc7947 */ /* 0x000fc0000383ffff */
[----:B------:R-:W-:-:S00]  /*0520*/  NOP ;  /* 0x0000000000007918 */ /* 0x000fc00000000000 */
        /* <DEDUP_REMOVED lines=13> */
.L_x_1:


//--------------------- .nv.shared.reserved.0     --------------------------
	.section	.nv.shared.reserved.0,"aw",@nobits
	.weak		__nv_reservedSMEM_offset_0_alias
	.size		__nv_reservedSMEM_offset_0_alias, 0, 64
	.other		__nv_reservedSMEM_offset_0_alias,@"STO_CUDA_RESERVED_SHARED STV_DEFAULT"
__nv_reservedSMEM_offset_0_alias:
	.zero		0
	.zero		64


//--------------------- .nv.constant0._Z13convolution2DPiS_S_ii --------------------------
	.section	.nv.constant0._Z13convolution2DPiS_S_ii,"a",@progbits
	.sectionflags	@""
	.align	4
.nv.constant0._Z13convolution2DPiS_S_ii:
	.zero		928


//--------------------- SYMBOLS --------------------------

	.type		.nv.reservedSmem.offset0,@object
	.size		.nv.reservedSmem.offset0,0x4
